//
// Generated by NVIDIA NVVM Compiler
//
// Compiler Build ID: CL-36424714
// Cuda compilation tools, release 13.0, V13.0.88
// Based on NVVM 20.0.0
//

.version 9.0
.target sm_100
.address_size 64

	// .globl	_ZN3cub18CUB_300001_SM_10006detail11EmptyKernelIvEEvv
.global .align 1 .b8 _ZN41_INTERNAL_7077bc4c_4_k_cu_2682c3a0_2624824cuda3std3__45__cpo5beginE[1];
.global .align 1 .b8 _ZN41_INTERNAL_7077bc4c_4_k_cu_2682c3a0_2624824cuda3std3__45__cpo3endE[1];
.global .align 1 .b8 _ZN41_INTERNAL_7077bc4c_4_k_cu_2682c3a0_2624824cuda3std3__45__cpo6cbeginE[1];
.global .align 1 .b8 _ZN41_INTERNAL_7077bc4c_4_k_cu_2682c3a0_2624824cuda3std3__45__cpo4cendE[1];
.global .align 1 .b8 _ZN41_INTERNAL_7077bc4c_4_k_cu_2682c3a0_2624824cuda3std3__45__cpo6rbeginE[1];
.global .align 1 .b8 _ZN41_INTERNAL_7077bc4c_4_k_cu_2682c3a0_2624824cuda3std3__45__cpo4rendE[1];
.global .align 1 .b8 _ZN41_INTERNAL_7077bc4c_4_k_cu_2682c3a0_2624824cuda3std3__45__cpo7crbeginE[1];
.global .align 1 .b8 _ZN41_INTERNAL_7077bc4c_4_k_cu_2682c3a0_2624824cuda3std3__45__cpo5crendE[1];
.global .align 1 .b8 _ZN41_INTERNAL_7077bc4c_4_k_cu_2682c3a0_2624824cuda3std3__443_GLOBAL__N__7077bc4c_4_k_cu_2682c3a0_2624826ignoreE[1];
.global .align 1 .b8 _ZN41_INTERNAL_7077bc4c_4_k_cu_2682c3a0_2624824cuda3std3__419piecewise_constructE[1];
.global .align 1 .b8 _ZN41_INTERNAL_7077bc4c_4_k_cu_2682c3a0_2624824cuda3std3__48in_placeE[1];
.global .align 1 .b8 _ZN41_INTERNAL_7077bc4c_4_k_cu_2682c3a0_2624824cuda3std3__420unreachable_sentinelE[1];
.global .align 1 .b8 _ZN41_INTERNAL_7077bc4c_4_k_cu_2682c3a0_2624824cuda3std3__47nulloptE[1];
.global .align 1 .b8 _ZN41_INTERNAL_7077bc4c_4_k_cu_2682c3a0_2624824cuda3std3__48unexpectE[1];
.global .align 1 .b8 _ZN41_INTERNAL_7077bc4c_4_k_cu_2682c3a0_2624824cuda3std6ranges3__45__cpo4swapE[1];
.global .align 1 .b8 _ZN41_INTERNAL_7077bc4c_4_k_cu_2682c3a0_2624824cuda3std6ranges3__45__cpo9iter_moveE[1];
.global .align 1 .b8 _ZN41_INTERNAL_7077bc4c_4_k_cu_2682c3a0_2624824cuda3std6ranges3__45__cpo5beginE[1];
.global .align 1 .b8 _ZN41_INTERNAL_7077bc4c_4_k_cu_2682c3a0_2624824cuda3std6ranges3__45__cpo3endE[1];
.global .align 1 .b8 _ZN41_INTERNAL_7077bc4c_4_k_cu_2682c3a0_2624824cuda3std6ranges3__45__cpo6cbeginE[1];
.global .align 1 .b8 _ZN41_INTERNAL_7077bc4c_4_k_cu_2682c3a0_2624824cuda3std6ranges3__45__cpo4cendE[1];
.global .align 1 .b8 _ZN41_INTERNAL_7077bc4c_4_k_cu_2682c3a0_2624824cuda3std6ranges3__45__cpo7advanceE[1];
.global .align 1 .b8 _ZN41_INTERNAL_7077bc4c_4_k_cu_2682c3a0_2624824cuda3std6ranges3__45__cpo9iter_swapE[1];
.global .align 1 .b8 _ZN41_INTERNAL_7077bc4c_4_k_cu_2682c3a0_2624824cuda3std6ranges3__45__cpo4nextE[1];
.global .align 1 .b8 _ZN41_INTERNAL_7077bc4c_4_k_cu_2682c3a0_2624824cuda3std6ranges3__45__cpo4prevE[1];
.global .align 1 .b8 _ZN41_INTERNAL_7077bc4c_4_k_cu_2682c3a0_2624824cuda3std6ranges3__45__cpo4dataE[1];
.global .align 1 .b8 _ZN41_INTERNAL_7077bc4c_4_k_cu_2682c3a0_2624824cuda3std6ranges3__45__cpo5cdataE[1];
.global .align 1 .b8 _ZN41_INTERNAL_7077bc4c_4_k_cu_2682c3a0_2624824cuda3std6ranges3__45__cpo4sizeE[1];
.global .align 1 .b8 _ZN41_INTERNAL_7077bc4c_4_k_cu_2682c3a0_2624824cuda3std6ranges3__45__cpo5ssizeE[1];
.global .align 1 .b8 _ZN41_INTERNAL_7077bc4c_4_k_cu_2682c3a0_2624824cuda3std6ranges3__45__cpo8distanceE[1];
.global .align 1 .b8 _ZN41_INTERNAL_7077bc4c_4_k_cu_2682c3a0_2624826thrust24THRUST_300001_SM_1000_NS6system6detail10sequential3seqE[1];
.global .align 1 .b8 _ZN41_INTERNAL_7077bc4c_4_k_cu_2682c3a0_2624826thrust24THRUST_300001_SM_1000_NS12placeholders2_1E[1];
.global .align 1 .b8 _ZN41_INTERNAL_7077bc4c_4_k_cu_2682c3a0_2624826thrust24THRUST_300001_SM_1000_NS12placeholders2_2E[1];
.global .align 1 .b8 _ZN41_INTERNAL_7077bc4c_4_k_cu_2682c3a0_2624826thrust24THRUST_300001_SM_1000_NS12placeholders2_3E[1];
.global .align 1 .b8 _ZN41_INTERNAL_7077bc4c_4_k_cu_2682c3a0_2624826thrust24THRUST_300001_SM_1000_NS12placeholders2_4E[1];
.global .align 1 .b8 _ZN41_INTERNAL_7077bc4c_4_k_cu_2682c3a0_2624826thrust24THRUST_300001_SM_1000_NS12placeholders2_5E[1];
.global .align 1 .b8 _ZN41_INTERNAL_7077bc4c_4_k_cu_2682c3a0_2624826thrust24THRUST_300001_SM_1000_NS12placeholders2_6E[1];
.global .align 1 .b8 _ZN41_INTERNAL_7077bc4c_4_k_cu_2682c3a0_2624826thrust24THRUST_300001_SM_1000_NS12placeholders2_7E[1];
.global .align 1 .b8 _ZN41_INTERNAL_7077bc4c_4_k_cu_2682c3a0_2624826thrust24THRUST_300001_SM_1000_NS12placeholders2_8E[1];
.global .align 1 .b8 _ZN41_INTERNAL_7077bc4c_4_k_cu_2682c3a0_2624826thrust24THRUST_300001_SM_1000_NS12placeholders2_9E[1];
.global .align 1 .b8 _ZN41_INTERNAL_7077bc4c_4_k_cu_2682c3a0_2624826thrust24THRUST_300001_SM_1000_NS12placeholders3_10E[1];

.visible .entry _ZN3cub18CUB_300001_SM_10006detail11EmptyKernelIvEEvv()
{


	ret;

}


// ===== COMPILED SASS (sm_100) =====

	.target	sm_100

	.elftype	@"ET_EXEC"


//--------------------- .note.nv.tkinfo           --------------------------
	.section	.note.nv.tkinfo,"",@"SHT_NOTE"
	.sectionflags	@"SHF_NOTE_NV_TKINFO"
	.tkinfo
        /*0018*/ 	.word	0x00000002
        /*0030*/ 	.string	""
        /*0030*/ 	.string	"ptxas"
        /*0030*/ 	.string	"Cuda compilation tools, release 13.0, V13.0.88"
        /*0030*/ 	.string	"Build cuda_13.0.r13.0/compiler.36424714_0"
        /*0030*/ 	.string	"-arch sm_100 -m 64 "



//--------------------- .note.nv.cuinfo           --------------------------
	.section	.note.nv.cuinfo,"",@"SHT_NOTE"
	.sectionflags	@"SHF_NOTE_NV_CUINFO"
        /*0018*/ 	.short	0x0002
        /*001a*/ 	.short	0x0064
        /*001c*/ 	.short	0x0082
	.zero		2


//--------------------- .nv.info                  --------------------------
	.section	.nv.info,"",@"SHT_CUDA_INFO"
	.align	4


	//----- nvinfo : EIATTR_REGCOUNT
	.align		4
        /*0000*/ 	.byte	0x04, 0x2f
        /*0002*/ 	.short	(.L_41 - .L_40)
	.align		4
.L_40:
        /*0004*/ 	.word	index@(_ZN3cub18CUB_300001_SM_10006detail11EmptyKernelIvEEvv)
        /*0008*/ 	.word	0x00000004


	//----- nvinfo : EIATTR_FRAME_SIZE
	.align		4
.L_41:
        /*000c*/ 	.byte	0x04, 0x11
        /*000e*/ 	.short	(.L_43 - .L_42)
	.align		4
.L_42:
        /*0010*/ 	.word	index@(_ZN3cub18CUB_300001_SM_10006detail11EmptyKernelIvEEvv)
        /*0014*/ 	.word	0x00000000


	//----- nvinfo : EIATTR_MIN_STACK_SIZE
	.align		4
.L_43:
        /*0018*/ 	.byte	0x04, 0x12
        /*001a*/ 	.short	(.L_45 - .L_44)
	.align		4
.L_44:
        /*001c*/ 	.word	index@(_ZN3cub18CUB_300001_SM_10006detail11EmptyKernelIvEEvv)
        /*0020*/ 	.word	0x00000000
.L_45:


//--------------------- .nv.compat                --------------------------
	.section	.nv.compat,"",@"SHT_CUDA_COMPAT_INFO"
	.align	4
        /*0000*/ 	.byte	0x02, 0x09, 0x00, 0x00, 0x02, 0x02, 0x01, 0x00, 0x02, 0x05, 0x05, 0x00, 0x03, 0x07, 0x01, 0x01
        /*0010*/ 	.byte	0x02, 0x03, 0x00, 0x00, 0x02, 0x06, 0x01, 0x00, 0x04, 0x0b, 0x08, 0x00, 0x09, 0x00, 0x00, 0x00
        /*0020*/ 	.byte	0x00, 0x00, 0x00, 0x00


//--------------------- .nv.info._ZN3cub18CUB_300001_SM_10006detail11EmptyKernelIvEEvv --------------------------
	.section	.nv.info._ZN3cub18CUB_300001_SM_10006detail11EmptyKernelIvEEvv,"",@"SHT_CUDA_INFO"
	.sectionflags	@""
	.align	4


	//----- nvinfo : EIATTR_CUDA_API_VERSION
	.align		4
        /*0000*/ 	.byte	0x04, 0x37
        /*0002*/ 	.short	(.L_47 - .L_46)
.L_46:
        /*0004*/ 	.word	0x00000082


	//----- nvinfo : EIATTR_SPARSE_MMA_MASK
	.align		4
.L_47:
        /*0008*/ 	.byte	0x03, 0x50
        /*000a*/ 	.short	0x0000


	//----- nvinfo : EIATTR_MAXREG_COUNT
	.align		4
        /*000c*/ 	.byte	0x03, 0x1b
        /*000e*/ 	.short	0x00ff


	//----- nvinfo : EIATTR_MERCURY_ISA_VERSION
	.align		4
        /*0010*/ 	.byte	0x03, 0x5f
        /*0012*/ 	.short	0x0101


	//----- nvinfo : EIATTR_VRC_CTA_INIT_COUNT
	.align		4
        /*0014*/ 	.byte	0x02, 0x4a
	.zero		1
	.zero		1


	//----- nvinfo : EIATTR_EXIT_INSTR_OFFSETS
	.align		4
        /*0018*/ 	.byte	0x04, 0x1c
        /*001a*/ 	.short	(.L_49 - .L_48)


	//   ....[0]....
.L_48:
        /*001c*/ 	.word	0x00000010


	//----- nvinfo : EIATTR_SW_WAR
	.align		4
.L_49:
        /*0020*/ 	.byte	0x04, 0x36
        /*0022*/ 	.short	(.L_51 - .L_50)
.L_50:
        /*0024*/ 	.word	0x00000008
.L_51:


//--------------------- .nv.callgraph             --------------------------
	.section	.nv.callgraph,"",@"SHT_CUDA_CALLGRAPH"
	.align	4
	.sectionentsize	8
	.align		4
        /*0000*/ 	.word	0x00000000
	.align		4
        /*0004*/ 	.word	0xffffffff
	.align		4
        /*0008*/ 	.word	0x00000000
	.align		4
        /*000c*/ 	.word	0xfffffffe
	.align		4
        /*0010*/ 	.word	0x00000000
	.align		4
        /*0014*/ 	.word	0xfffffffd
	.align		4
        /*0018*/ 	.word	0x00000000
	.align		4
        /*001c*/ 	.word	0xfffffffc


//--------------------- .nv.constant4             --------------------------
	.section	.nv.constant4,"a",@progbits
	.align	8
	.align		8
.nv.constant4:
        /*0000*/ 	.dword	_ZN41_INTERNAL_7077bc4c_4_k_cu_2682c3a0_2628954cuda3std3__45__cpo5beginE
	.align		8
        /*0008*/ 	.dword	_ZN41_INTERNAL_7077bc4c_4_k_cu_2682c3a0_2628954cuda3std3__45__cpo3endE
	.align		8
        /*0010*/ 	.dword	_ZN41_INTERNAL_7077bc4c_4_k_cu_2682c3a0_2628954cuda3std3__45__cpo6cbeginE
	.align		8
        /*0018*/ 	.dword	_ZN41_INTERNAL_7077bc4c_4_k_cu_2682c3a0_2628954cuda3std3__45__cpo4cendE
	.align		8
        /*0020*/ 	.dword	_ZN41_INTERNAL_7077bc4c_4_k_cu_2682c3a0_2628954cuda3std3__45__cpo6rbeginE
	.align		8
        /*0028*/ 	.dword	_ZN41_INTERNAL_7077bc4c_4_k_cu_2682c3a0_2628954cuda3std3__45__cpo4rendE
	.align		8
        /*0030*/ 	.dword	_ZN41_INTERNAL_7077bc4c_4_k_cu_2682c3a0_2628954cuda3std3__45__cpo7crbeginE
	.align		8
        /*0038*/ 	.dword	_ZN41_INTERNAL_7077bc4c_4_k_cu_2682c3a0_2628954cuda3std3__45__cpo5crendE
	.align		8
        /*0040*/ 	.dword	_ZN41_INTERNAL_7077bc4c_4_k_cu_2682c3a0_2628954cuda3std3__443_GLOBAL__N__7077bc4c_4_k_cu_2682c3a0_2628956ignoreE
	.align		8
        /*0048*/ 	.dword	_ZN41_INTERNAL_7077bc4c_4_k_cu_2682c3a0_2628954cuda3std3__419piecewise_constructE
	.align		8
        /*0050*/ 	.dword	_ZN41_INTERNAL_7077bc4c_4_k_cu_2682c3a0_2628954cuda3std3__48in_placeE
	.align		8
        /*0058*/ 	.dword	_ZN41_INTERNAL_7077bc4c_4_k_cu_2682c3a0_2628954cuda3std3__420unreachable_sentinelE
	.align		8
        /*0060*/ 	.dword	_ZN41_INTERNAL_7077bc4c_4_k_cu_2682c3a0_2628954cuda3std3__47nulloptE
	.align		8
        /*0068*/ 	.dword	_ZN41_INTERNAL_7077bc4c_4_k_cu_2682c3a0_2628954cuda3std3__48unexpectE
	.align		8
        /*0070*/ 	.dword	_ZN41_INTERNAL_7077bc4c_4_k_cu_2682c3a0_2628954cuda3std6ranges3__45__cpo4swapE
	.align		8
        /*0078*/ 	.dword	_ZN41_INTERNAL_7077bc4c_4_k_cu_2682c3a0_2628954cuda3std6ranges3__45__cpo9iter_moveE
	.align		8
        /*0080*/ 	.dword	_ZN41_INTERNAL_7077bc4c_4_k_cu_2682c3a0_2628954cuda3std6ranges3__45__cpo5beginE
	.align		8
        /*0088*/ 	.dword	_ZN41_INTERNAL_7077bc4c_4_k_cu_2682c3a0_2628954cuda3std6ranges3__45__cpo3endE
	.align		8
        /*0090*/ 	.dword	_ZN41_INTERNAL_7077bc4c_4_k_cu_2682c3a0_2628954cuda3std6ranges3__45__cpo6cbeginE
	.align		8
        /*0098*/ 	.dword	_ZN41_INTERNAL_7077bc4c_4_k_cu_2682c3a0_2628954cuda3std6ranges3__45__cpo4cendE
	.align		8
        /*00a0*/ 	.dword	_ZN41_INTERNAL_7077bc4c_4_k_cu_2682c3a0_2628954cuda3std6ranges3__45__cpo7advanceE
	.align		8
        /*00a8*/ 	.dword	_ZN41_INTERNAL_7077bc4c_4_k_cu_2682c3a0_2628954cuda3std6ranges3__45__cpo9iter_swapE
	.align		8
        /*00b0*/ 	.dword	_ZN41_INTERNAL_7077bc4c_4_k_cu_2682c3a0_2628954cuda3std6ranges3__45__cpo4nextE
	.align		8
        /*00b8*/ 	.dword	_ZN41_INTERNAL_7077bc4c_4_k_cu_2682c3a0_2628954cuda3std6ranges3__45__cpo4prevE
	.align		8
        /*00c0*/ 	.dword	_ZN41_INTERNAL_7077bc4c_4_k_cu_2682c3a0_2628954cuda3std6ranges3__45__cpo4dataE
	.align		8
        /*00c8*/ 	.dword	_ZN41_INTERNAL_7077bc4c_4_k_cu_2682c3a0_2628954cuda3std6ranges3__45__cpo5cdataE
	.align		8
        /*00d0*/ 	.dword	_ZN41_INTERNAL_7077bc4c_4_k_cu_2682c3a0_2628954cuda3std6ranges3__45__cpo4sizeE
	.align		8
        /*00d8*/ 	.dword	_ZN41_INTERNAL_7077bc4c_4_k_cu_2682c3a0_2628954cuda3std6ranges3__45__cpo5ssizeE
	.align		8
        /*00e0*/ 	.dword	_ZN41_INTERNAL_7077bc4c_4_k_cu_2682c3a0_2628954cuda3std6ranges3__45__cpo8distanceE
	.align		8
        /*00e8*/ 	.dword	_ZN41_INTERNAL_7077bc4c_4_k_cu_2682c3a0_2628956thrust24THRUST_300001_SM_1000_NS6system6detail10sequential3seqE
	.align		8
        /*00f0*/ 	.dword	_ZN41_INTERNAL_7077bc4c_4_k_cu_2682c3a0_2628956thrust24THRUST_300001_SM_1000_NS12placeholders2_1E
	.align		8
        /*00f8*/ 	.dword	_ZN41_INTERNAL_7077bc4c_4_k_cu_2682c3a0_2628956thrust24THRUST_300001_SM_1000_NS12placeholders2_2E
	.align		8
        /*0100*/ 	.dword	_ZN41_INTERNAL_7077bc4c_4_k_cu_2682c3a0_2628956thrust24THRUST_300001_SM_1000_NS12placeholders2_3E
	.align		8
        /*0108*/ 	.dword	_ZN41_INTERNAL_7077bc4c_4_k_cu_2682c3a0_2628956thrust24THRUST_300001_SM_1000_NS12placeholders2_4E
	.align		8
        /*0110*/ 	.dword	_ZN41_INTERNAL_7077bc4c_4_k_cu_2682c3a0_2628956thrust24THRUST_300001_SM_1000_NS12placeholders2_5E
	.align		8
        /*0118*/ 	.dword	_ZN41_INTERNAL_7077bc4c_4_k_cu_2682c3a0_2628956thrust24THRUST_300001_SM_1000_NS12placeholders2_6E
	.align		8
        /*0120*/ 	.dword	_ZN41_INTERNAL_7077bc4c_4_k_cu_2682c3a0_2628956thrust24THRUST_300001_SM_1000_NS12placeholders2_7E
	.align		8
        /*0128*/ 	.dword	_ZN41_INTERNAL_7077bc4c_4_k_cu_2682c3a0_2628956thrust24THRUST_300001_SM_1000_NS12placeholders2_8E
	.align		8
        /*0130*/ 	.dword	_ZN41_INTERNAL_7077bc4c_4_k_cu_2682c3a0_2628956thrust24THRUST_300001_SM_1000_NS12placeholders2_9E
	.align		8
        /*0138*/ 	.dword	_ZN41_INTERNAL_7077bc4c_4_k_cu_2682c3a0_2628956thrust24THRUST_300001_SM_1000_NS12placeholders3_10E


//--------------------- .text._ZN3cub18CUB_300001_SM_10006detail11EmptyKernelIvEEvv --------------------------
	.section	.text._ZN3cub18CUB_300001_SM_10006detail11EmptyKernelIvEEvv,"ax",@progbits
	.align	128
        .global         _ZN3cub18CUB_300001_SM_10006detail11EmptyKernelIvEEvv
        .type           _ZN3cub18CUB_300001_SM_10006detail11EmptyKernelIvEEvv,@function
        .size           _ZN3cub18CUB_300001_SM_10006detail11EmptyKernelIvEEvv,(.L_x_1 - _ZN3cub18CUB_300001_SM_10006detail11EmptyKernelIvEEvv)
        .other          _ZN3cub18CUB_300001_SM_10006detail11EmptyKernelIvEEvv,@"STO_CUDA_ENTRY STV_DEFAULT"
_ZN3cub18CUB_300001_SM_10006detail11EmptyKernelIvEEvv:
.text._ZN3cub18CUB_300001_SM_10006detail11EmptyKernelIvEEvv:
[----:B------:R-:W-:Y:S01]  /*0000*/  LDC R1, c[0x0][0x37c] ;  /* 0x0000df00ff017b82 */ /* 0x000fe20000000800 */
[----:B------:R-:W-:Y:S05]  /*0010*/  EXIT ;  /* 0x000000000000794d */ /* 0x000fea0003800000 */
.L_x_0:
[----:B------:R-:W-:-:S00]  /*0020*/  BRA `(.L_x_0) ;  /* 0xfffffffc00fc7947 */ /* 0x000fc0000383ffff */
[----:B------:R-:W-:-:S00]  /*0030*/  NOP ;  /* 0x0000000000007918 */ /* 0x000fc00000000000 */
        /* <DEDUP_REMOVED lines=12> */
.L_x_1:


//--------------------- .nv.shared.reserved.0     --------------------------
	.section	.nv.shared.reserved.0,"aw",@nobits
	.weak		__nv_reservedSMEM_offset_0_alias
	.size		__nv_reservedSMEM_offset_0_alias, 0, 64
	.other		__nv_reservedSMEM_offset_0_alias,@"STO_CUDA_RESERVED_SHARED STV_DEFAULT"
__nv_reservedSMEM_offset_0_alias:
	.zero		0
	.zero		64


//--------------------- .nv.global                --------------------------
	.section	.nv.global,"aw",@nobits
.nv.global:
	.type		_ZN41_INTERNAL_7077bc4c_4_k_cu_2682c3a0_2628956thrust24THRUST_300001_SM_1000_NS12placeholders2_5E,@object
	.size		_ZN41_INTERNAL_7077bc4c_4_k_cu_2682c3a0_2628956thrust24THRUST_300001_SM_1000_NS12placeholders2_5E,(_ZN41_INTERNAL_7077bc4c_4_k_cu_2682c3a0_2628954cuda3std3__45__cpo6cbeginE - _ZN41_INTERNAL_7077bc4c_4_k_cu_2682c3a0_2628956thrust24THRUST_300001_SM_1000_NS12placeholders2_5E)
_ZN41_INTERNAL_7077bc4c_4_k_cu_2682c3a0_2628956thrust24THRUST_300001_SM_1000_NS12placeholders2_5E:
	.zero		1
	.type		_ZN41_INTERNAL_7077bc4c_4_k_cu_2682c3a0_2628954cuda3std3__45__cpo6cbeginE,@object
	.size		_ZN41_INTERNAL_7077bc4c_4_k_cu_2682c3a0_2628954cuda3std3__45__cpo6cbeginE,(_ZN41_INTERNAL_7077bc4c_4_k_cu_2682c3a0_2628954cuda3std6ranges3__45__cpo6cbeginE - _ZN41_INTERNAL_7077bc4c_4_k_cu_2682c3a0_2628954cuda3std3__45__cpo6cbeginE)
_ZN41_INTERNAL_7077bc4c_4_k_cu_2682c3a0_2628954cuda3std3__45__cpo6cbeginE:
	.zero		1
	.type		_ZN41_INTERNAL_7077bc4c_4_k_cu_2682c3a0_2628954cuda3std6ranges3__45__cpo6cbeginE,@object
	.size		_ZN41_INTERNAL_7077bc4c_4_k_cu_2682c3a0_2628954cuda3std6ranges3__45__cpo6cbeginE,(_ZN41_INTERNAL_7077bc4c_4_k_cu_2682c3a0_2628954cuda3std3__48in_placeE - _ZN41_INTERNAL_7077bc4c_4_k_cu_2682c3a0_2628954cuda3std6ranges3__45__cpo6cbeginE)
_ZN41_INTERNAL_7077bc4c_4_k_cu_2682c3a0_2628954cuda3std6ranges3__45__cpo6cbeginE:
	.zero		1
	.type		_ZN41_INTERNAL_7077bc4c_4_k_cu_2682c3a0_2628954cuda3std3__48in_placeE,@object
	.size		_ZN41_INTERNAL_7077bc4c_4_k_cu_2682c3a0_2628954cuda3std3__48in_placeE,(_ZN41_INTERNAL_7077bc4c_4_k_cu_2682c3a0_2628954cuda3std6ranges3__45__cpo4sizeE - _ZN41_INTERNAL_7077bc4c_4_k_cu_2682c3a0_2628954cuda3std3__48in_placeE)
_ZN41_INTERNAL_7077bc4c_4_k_cu_2682c3a0_2628954cuda3std3__48in_placeE:
	.zero		1
	.type		_ZN41_INTERNAL_7077bc4c_4_k_cu_2682c3a0_2628954cuda3std6ranges3__45__cpo4sizeE,@object
	.size		_ZN41_INTERNAL_7077bc4c_4_k_cu_2682c3a0_2628954cuda3std6ranges3__45__cpo4sizeE,(_ZN41_INTERNAL_7077bc4c_4_k_cu_2682c3a0_2628956thrust24THRUST_300001_SM_1000_NS12placeholders2_9E - _ZN41_INTERNAL_7077bc4c_4_k_cu_2682c3a0_2628954cuda3std6ranges3__45__cpo4sizeE)
_ZN41_INTERNAL_7077bc4c_4_k_cu_2682c3a0_2628954cuda3std6ranges3__45__cpo4sizeE:
	.zero		1
	.type		_ZN41_INTERNAL_7077bc4c_4_k_cu_2682c3a0_2628956thrust24THRUST_300001_SM_1000_NS12placeholders2_9E,@object
	.size		_ZN41_INTERNAL_7077bc4c_4_k_cu_2682c3a0_2628956thrust24THRUST_300001_SM_1000_NS12placeholders2_9E,(_ZN41_INTERNAL_7077bc4c_4_k_cu_2682c3a0_2628954cuda3std3__45__cpo7crbeginE - _ZN41_INTERNAL_7077bc4c_4_k_cu_2682c3a0_2628956thrust24THRUST_300001_SM_1000_NS12placeholders2_9E)
_ZN41_INTERNAL_7077bc4c_4_k_cu_2682c3a0_2628956thrust24THRUST_300001_SM_1000_NS12placeholders2_9E:
	.zero		1
	.type		_ZN41_INTERNAL_7077bc4c_4_k_cu_2682c3a0_2628954cuda3std3__45__cpo7crbeginE,@object
	.size		_ZN41_INTERNAL_7077bc4c_4_k_cu_2682c3a0_2628954cuda3std3__45__cpo7crbeginE,(_ZN41_INTERNAL_7077bc4c_4_k_cu_2682c3a0_2628954cuda3std6ranges3__45__cpo4nextE - _ZN41_INTERNAL_7077bc4c_4_k_cu_2682c3a0_2628954cuda3std3__45__cpo7crbeginE)
_ZN41_INTERNAL_7077bc4c_4_k_cu_2682c3a0_2628954cuda3std3__45__cpo7crbeginE:
	.zero		1
	.type		_ZN41_INTERNAL_7077bc4c_4_k_cu_2682c3a0_2628954cuda3std6ranges3__45__cpo4nextE,@object
	.size		_ZN41_INTERNAL_7077bc4c_4_k_cu_2682c3a0_2628954cuda3std6ranges3__45__cpo4nextE,(_ZN41_INTERNAL_7077bc4c_4_k_cu_2682c3a0_2628954cuda3std6ranges3__45__cpo4swapE - _ZN41_INTERNAL_7077bc4c_4_k_cu_2682c3a0_2628954cuda3std6ranges3__45__cpo4nextE)
_ZN41_INTERNAL_7077bc4c_4_k_cu_2682c3a0_2628954cuda3std6ranges3__45__cpo4nextE:
	.zero		1
	.type		_ZN41_INTERNAL_7077bc4c_4_k_cu_2682c3a0_2628954cuda3std6ranges3__45__cpo4swapE,@object
	.size		_ZN41_INTERNAL_7077bc4c_4_k_cu_2682c3a0_2628954cuda3std6ranges3__45__cpo4swapE,(_ZN41_INTERNAL_7077bc4c_4_k_cu_2682c3a0_2628956thrust24THRUST_300001_SM_1000_NS12placeholders2_1E - _ZN41_INTERNAL_7077bc4c_4_k_cu_2682c3a0_2628954cuda3std6ranges3__45__cpo4swapE)
_ZN41_INTERNAL_7077bc4c_4_k_cu_2682c3a0_2628954cuda3std6ranges3__45__cpo4swapE:
	.zero		1
	.type		_ZN41_INTERNAL_7077bc4c_4_k_cu_2682c3a0_2628956thrust24THRUST_300001_SM_1000_NS12placeholders2_1E,@object
	.size		_ZN41_INTERNAL_7077bc4c_4_k_cu_2682c3a0_2628956thrust24THRUST_300001_SM_1000_NS12placeholders2_1E,(_ZN41_INTERNAL_7077bc4c_4_k_cu_2682c3a0_2628956thrust24THRUST_300001_SM_1000_NS12placeholders2_3E - _ZN41_INTERNAL_7077bc4c_4_k_cu_2682c3a0_2628956thrust24THRUST_300001_SM_1000_NS12placeholders2_1E)
_ZN41_INTERNAL_7077bc4c_4_k_cu_2682c3a0_2628956thrust24THRUST_300001_SM_1000_NS12placeholders2_1E:
	.zero		1
	.type		_ZN41_INTERNAL_7077bc4c_4_k_cu_2682c3a0_2628956thrust24THRUST_300001_SM_1000_NS12placeholders2_3E,@object
	.size		_ZN41_INTERNAL_7077bc4c_4_k_cu_2682c3a0_2628956thrust24THRUST_300001_SM_1000_NS12placeholders2_3E,(_ZN41_INTERNAL_7077bc4c_4_k_cu_2682c3a0_2628954cuda3std3__45__cpo5beginE - _ZN41_INTERNAL_7077bc4c_4_k_cu_2682c3a0_2628956thrust24THRUST_300001_SM_1000_NS12placeholders2_3E)
_ZN41_INTERNAL_7077bc4c_4_k_cu_2682c3a0_2628956thrust24THRUST_300001_SM_1000_NS12placeholders2_3E:
	.zero		1
	.type		_ZN41_INTERNAL_7077bc4c_4_k_cu_2682c3a0_2628954cuda3std3__45__cpo5beginE,@object
	.size		_ZN41_INTERNAL_7077bc4c_4_k_cu_2682c3a0_2628954cuda3std3__45__cpo5beginE,(_ZN41_INTERNAL_7077bc4c_4_k_cu_2682c3a0_2628954cuda3std6ranges3__45__cpo5beginE - _ZN41_INTERNAL_7077bc4c_4_k_cu_2682c3a0_2628954cuda3std3__45__cpo5beginE)
_ZN41_INTERNAL_7077bc4c_4_k_cu_2682c3a0_2628954cuda3std3__45__cpo5beginE:
	.zero		1
	.type		_ZN41_INTERNAL_7077bc4c_4_k_cu_2682c3a0_2628954cuda3std6ranges3__45__cpo5beginE,@object
	.size		_ZN41_INTERNAL_7077bc4c_4_k_cu_2682c3a0_2628954cuda3std6ranges3__45__cpo5beginE,(_ZN41_INTERNAL_7077bc4c_4_k_cu_2682c3a0_2628954cuda3std3__443_GLOBAL__N__7077bc4c_4_k_cu_2682c3a0_2628956ignoreE - _ZN41_INTERNAL_7077bc4c_4_k_cu_2682c3a0_2628954cuda3std6ranges3__45__cpo5beginE)
_ZN41_INTERNAL_7077bc4c_4_k_cu_2682c3a0_2628954cuda3std6ranges3__45__cpo5beginE:
	.zero		1
	.type		_ZN41_INTERNAL_7077bc4c_4_k_cu_2682c3a0_2628954cuda3std3__443_GLOBAL__N__7077bc4c_4_k_cu_2682c3a0_2628956ignoreE,@object
	.size		_ZN41_INTERNAL_7077bc4c_4_k_cu_2682c3a0_2628954cuda3std3__443_GLOBAL__N__7077bc4c_4_k_cu_2682c3a0_2628956ignoreE,(_ZN41_INTERNAL_7077bc4c_4_k_cu_2682c3a0_2628954cuda3std6ranges3__45__cpo4dataE - _ZN41_INTERNAL_7077bc4c_4_k_cu_2682c3a0_2628954cuda3std3__443_GLOBAL__N__7077bc4c_4_k_cu_2682c3a0_2628956ignoreE)
_ZN41_INTERNAL_7077bc4c_4_k_cu_2682c3a0_2628954cuda3std3__443_GLOBAL__N__7077bc4c_4_k_cu_2682c3a0_2628956ignoreE:
	.zero		1
	.type		_ZN41_INTERNAL_7077bc4c_4_k_cu_2682c3a0_2628954cuda3std6ranges3__45__cpo4dataE,@object
	.size		_ZN41_INTERNAL_7077bc4c_4_k_cu_2682c3a0_2628954cuda3std6ranges3__45__cpo4dataE,(_ZN41_INTERNAL_7077bc4c_4_k_cu_2682c3a0_2628956thrust24THRUST_300001_SM_1000_NS12placeholders2_7E - _ZN41_INTERNAL_7077bc4c_4_k_cu_2682c3a0_2628954cuda3std6ranges3__45__cpo4dataE)
_ZN41_INTERNAL_7077bc4c_4_k_cu_2682c3a0_2628954cuda3std6ranges3__45__cpo4dataE:
	.zero		1
	.type		_ZN41_INTERNAL_7077bc4c_4_k_cu_2682c3a0_2628956thrust24THRUST_300001_SM_1000_NS12placeholders2_7E,@object
	.size		_ZN41_INTERNAL_7077bc4c_4_k_cu_2682c3a0_2628956thrust24THRUST_300001_SM_1000_NS12placeholders2_7E,(_ZN41_INTERNAL_7077bc4c_4_k_cu_2682c3a0_2628954cuda3std3__45__cpo6rbeginE - _ZN41_INTERNAL_7077bc4c_4_k_cu_2682c3a0_2628956thrust24THRUST_300001_SM_1000_NS12placeholders2_7E)
_ZN41_INTERNAL_7077bc4c_4_k_cu_2682c3a0_2628956thrust24THRUST_300001_SM_1000_NS12placeholders2_7E:
	.zero		1
	.type		_ZN41_INTERNAL_7077bc4c_4_k_cu_2682c3a0_2628954cuda3std3__45__cpo6rbeginE,@object
	.size		_ZN41_INTERNAL_7077bc4c_4_k_cu_2682c3a0_2628954cuda3std3__45__cpo6rbeginE,(_ZN41_INTERNAL_7077bc4c_4_k_cu_2682c3a0_2628954cuda3std6ranges3__45__cpo7advanceE - _ZN41_INTERNAL_7077bc4c_4_k_cu_2682c3a0_2628954cuda3std3__45__cpo6rbeginE)
_ZN41_INTERNAL_7077bc4c_4_k_cu_2682c3a0_2628954cuda3std3__45__cpo6rbeginE:
	.zero		1
	.type		_ZN41_INTERNAL_7077bc4c_4_k_cu_2682c3a0_2628954cuda3std6ranges3__45__cpo7advanceE,@object
	.size		_ZN41_INTERNAL_7077bc4c_4_k_cu_2682c3a0_2628954cuda3std6ranges3__45__cpo7advanceE,(_ZN41_INTERNAL_7077bc4c_4_k_cu_2682c3a0_2628954cuda3std3__47nulloptE - _ZN41_INTERNAL_7077bc4c_4_k_cu_2682c3a0_2628954cuda3std6ranges3__45__cpo7advanceE)
_ZN41_INTERNAL_7077bc4c_4_k_cu_2682c3a0_2628954cuda3std6ranges3__45__cpo7advanceE:
	.zero		1
	.type		_ZN41_INTERNAL_7077bc4c_4_k_cu_2682c3a0_2628954cuda3std3__47nulloptE,@object
	.size		_ZN41_INTERNAL_7077bc4c_4_k_cu_2682c3a0_2628954cuda3std3__47nulloptE,(_ZN41_INTERNAL_7077bc4c_4_k_cu_2682c3a0_2628954cuda3std6ranges3__45__cpo8distanceE - _ZN41_INTERNAL_7077bc4c_4_k_cu_2682c3a0_2628954cuda3std3__47nulloptE)
_ZN41_INTERNAL_7077bc4c_4_k_cu_2682c3a0_2628954cuda3std3__47nulloptE:
	.zero		1
	.type		_ZN41_INTERNAL_7077bc4c_4_k_cu_2682c3a0_2628954cuda3std6ranges3__45__cpo8distanceE,@object
	.size		_ZN41_INTERNAL_7077bc4c_4_k_cu_2682c3a0_2628954cuda3std6ranges3__45__cpo8distanceE,(_ZN41_INTERNAL_7077bc4c_4_k_cu_2682c3a0_2628956thrust24THRUST_300001_SM_1000_NS12placeholders2_6E - _ZN41_INTERNAL_7077bc4c_4_k_cu_2682c3a0_2628954cuda3std6ranges3__45__cpo8distanceE)
_ZN41_INTERNAL_7077bc4c_4_k_cu_2682c3a0_2628954cuda3std6ranges3__45__cpo8distanceE:
	.zero		1
	.type		_ZN41_INTERNAL_7077bc4c_4_k_cu_2682c3a0_2628956thrust24THRUST_300001_SM_1000_NS12placeholders2_6E,@object
	.size		_ZN41_INTERNAL_7077bc4c_4_k_cu_2682c3a0_2628956thrust24THRUST_300001_SM_1000_NS12placeholders2_6E,(_ZN41_INTERNAL_7077bc4c_4_k_cu_2682c3a0_2628954cuda3std3__45__cpo4cendE - _ZN41_INTERNAL_7077bc4c_4_k_cu_2682c3a0_2628956thrust24THRUST_300001_SM_1000_NS12placeholders2_6E)
_ZN41_INTERNAL_7077bc4c_4_k_cu_2682c3a0_2628956thrust24THRUST_300001_SM_1000_NS12placeholders2_6E:
	.zero		1
	.type		_ZN41_INTERNAL_7077bc4c_4_k_cu_2682c3a0_2628954cuda3std3__45__cpo4cendE,@object
	.size		_ZN41_INTERNAL_7077bc4c_4_k_cu_2682c3a0_2628954cuda3std3__45__cpo4cendE,(_ZN41_INTERNAL_7077bc4c_4_k_cu_2682c3a0_2628954cuda3std6ranges3__45__cpo4cendE - _ZN41_INTERNAL_7077bc4c_4_k_cu_2682c3a0_2628954cuda3std3__45__cpo4cendE)
_ZN41_INTERNAL_7077bc4c_4_k_cu_2682c3a0_2628954cuda3std3__45__cpo4cendE:
	.zero		1
	.type		_ZN41_INTERNAL_7077bc4c_4_k_cu_2682c3a0_2628954cuda3std6ranges3__45__cpo4cendE,@object
	.size		_ZN41_INTERNAL_7077bc4c_4_k_cu_2682c3a0_2628954cuda3std6ranges3__45__cpo4cendE,(_ZN41_INTERNAL_7077bc4c_4_k_cu_2682c3a0_2628954cuda3std3__420unreachable_sentinelE - _ZN41_INTERNAL_7077bc4c_4_k_cu_2682c3a0_2628954cuda3std6ranges3__45__cpo4cendE)
_ZN41_INTERNAL_7077bc4c_4_k_cu_2682c3a0_2628954cuda3std6ranges3__45__cpo4cendE:
	.zero		1
	.type		_ZN41_INTERNAL_7077bc4c_4_k_cu_2682c3a0_2628954cuda3std3__420unreachable_sentinelE,@object
	.size		_ZN41_INTERNAL_7077bc4c_4_k_cu_2682c3a0_2628954cuda3std3__420unreachable_sentinelE,(_ZN41_INTERNAL_7077bc4c_4_k_cu_2682c3a0_2628954cuda3std6ranges3__45__cpo5ssizeE - _ZN41_INTERNAL_7077bc4c_4_k_cu_2682c3a0_2628954cuda3std3__420unreachable_sentinelE)
_ZN41_INTERNAL_7077bc4c_4_k_cu_2682c3a0_2628954cuda3std3__420unreachable_sentinelE:
	.zero		1
	.type		_ZN41_INTERNAL_7077bc4c_4_k_cu_2682c3a0_2628954cuda3std6ranges3__45__cpo5ssizeE,@object
	.size		_ZN41_INTERNAL_7077bc4c_4_k_cu_2682c3a0_2628954cuda3std6ranges3__45__cpo5ssizeE,(_ZN41_INTERNAL_7077bc4c_4_k_cu_2682c3a0_2628956thrust24THRUST_300001_SM_1000_NS12placeholders3_10E - _ZN41_INTERNAL_7077bc4c_4_k_cu_2682c3a0_2628954cuda3std6ranges3__45__cpo5ssizeE)
_ZN41_INTERNAL_7077bc4c_4_k_cu_2682c3a0_2628954cuda3std6ranges3__45__cpo5ssizeE:
	.zero		1
	.type		_ZN41_INTERNAL_7077bc4c_4_k_cu_2682c3a0_2628956thrust24THRUST_300001_SM_1000_NS12placeholders3_10E,@object
	.size		_ZN41_INTERNAL_7077bc4c_4_k_cu_2682c3a0_2628956thrust24THRUST_300001_SM_1000_NS12placeholders3_10E,(_ZN41_INTERNAL_7077bc4c_4_k_cu_2682c3a0_2628954cuda3std3__45__cpo5crendE - _ZN41_INTERNAL_7077bc4c_4_k_cu_2682c3a0_2628956thrust24THRUST_300001_SM_1000_NS12placeholders3_10E)
_ZN41_INTERNAL_7077bc4c_4_k_cu_2682c3a0_2628956thrust24THRUST_300001_SM_1000_NS12placeholders3_10E:
	.zero		1
	.type		_ZN41_INTERNAL_7077bc4c_4_k_cu_2682c3a0_2628954cuda3std3__45__cpo5crendE,@object
	.size		_ZN41_INTERNAL_7077bc4c_4_k_cu_2682c3a0_2628954cuda3std3__45__cpo5crendE,(_ZN41_INTERNAL_7077bc4c_4_k_cu_2682c3a0_2628954cuda3std6ranges3__45__cpo4prevE - _ZN41_INTERNAL_7077bc4c_4_k_cu_2682c3a0_2628954cuda3std3__45__cpo5crendE)
_ZN41_INTERNAL_7077bc4c_4_k_cu_2682c3a0_2628954cuda3std3__45__cpo5crendE:
	.zero		1
	.type		_ZN41_INTERNAL_7077bc4c_4_k_cu_2682c3a0_2628954cuda3std6ranges3__45__cpo4prevE,@object
	.size		_ZN41_INTERNAL_7077bc4c_4_k_cu_2682c3a0_2628954cuda3std6ranges3__45__cpo4prevE,(_ZN41_INTERNAL_7077bc4c_4_k_cu_2682c3a0_2628954cuda3std6ranges3__45__cpo9iter_moveE - _ZN41_INTERNAL_7077bc4c_4_k_cu_2682c3a0_2628954cuda3std6ranges3__45__cpo4prevE)
_ZN41_INTERNAL_7077bc4c_4_k_cu_2682c3a0_2628954cuda3std6ranges3__45__cpo4prevE:
	.zero		1
	.type		_ZN41_INTERNAL_7077bc4c_4_k_cu_2682c3a0_2628954cuda3std6ranges3__45__cpo9iter_moveE,@object
	.size		_ZN41_INTERNAL_7077bc4c_4_k_cu_2682c3a0_2628954cuda3std6ranges3__45__cpo9iter_moveE,(_ZN41_INTERNAL_7077bc4c_4_k_cu_2682c3a0_2628956thrust24THRUST_300001_SM_1000_NS12placeholders2_2E - _ZN41_INTERNAL_7077bc4c_4_k_cu_2682c3a0_2628954cuda3std6ranges3__45__cpo9iter_moveE)
_ZN41_INTERNAL_7077bc4c_4_k_cu_2682c3a0_2628954cuda3std6ranges3__45__cpo9iter_moveE:
	.zero		1
	.type		_ZN41_INTERNAL_7077bc4c_4_k_cu_2682c3a0_2628956thrust24THRUST_300001_SM_1000_NS12placeholders2_2E,@object
	.size		_ZN41_INTERNAL_7077bc4c_4_k_cu_2682c3a0_2628956thrust24THRUST_300001_SM_1000_NS12placeholders2_2E,(_ZN41_INTERNAL_7077bc4c_4_k_cu_2682c3a0_2628956thrust24THRUST_300001_SM_1000_NS12placeholders2_4E - _ZN41_INTERNAL_7077bc4c_4_k_cu_2682c3a0_2628956thrust24THRUST_300001_SM_1000_NS12placeholders2_2E)
_ZN41_INTERNAL_7077bc4c_4_k_cu_2682c3a0_2628956thrust24THRUST_300001_SM_1000_NS12placeholders2_2E:
	.zero		1
	.type		_ZN41_INTERNAL_7077bc4c_4_k_cu_2682c3a0_2628956thrust24THRUST_300001_SM_1000_NS12placeholders2_4E,@object
	.size		_ZN41_INTERNAL_7077bc4c_4_k_cu_2682c3a0_2628956thrust24THRUST_300001_SM_1000_NS12placeholders2_4E,(_ZN41_INTERNAL_7077bc4c_4_k_cu_2682c3a0_2628954cuda3std3__45__cpo3endE - _ZN41_INTERNAL_7077bc4c_4_k_cu_2682c3a0_2628956thrust24THRUST_300001_SM_1000_NS12placeholders2_4E)
_ZN41_INTERNAL_7077bc4c_4_k_cu_2682c3a0_2628956thrust24THRUST_300001_SM_1000_NS12placeholders2_4E:
	.zero		1
	.type		_ZN41_INTERNAL_7077bc4c_4_k_cu_2682c3a0_2628954cuda3std3__45__cpo3endE,@object
	.size		_ZN41_INTERNAL_7077bc4c_4_k_cu_2682c3a0_2628954cuda3std3__45__cpo3endE,(_ZN41_INTERNAL_7077bc4c_4_k_cu_2682c3a0_2628954cuda3std6ranges3__45__cpo3endE - _ZN41_INTERNAL_7077bc4c_4_k_cu_2682c3a0_2628954cuda3std3__45__cpo3endE)
_ZN41_INTERNAL_7077bc4c_4_k_cu_2682c3a0_2628954cuda3std3__45__cpo3endE:
	.zero		1
	.type		_ZN41_INTERNAL_7077bc4c_4_k_cu_2682c3a0_2628954cuda3std6ranges3__45__cpo3endE,@object
	.size		_ZN41_INTERNAL_7077bc4c_4_k_cu_2682c3a0_2628954cuda3std6ranges3__45__cpo3endE,(_ZN41_INTERNAL_7077bc4c_4_k_cu_2682c3a0_2628954cuda3std3__419piecewise_constructE - _ZN41_INTERNAL_7077bc4c_4_k_cu_2682c3a0_2628954cuda3std6ranges3__45__cpo3endE)
_ZN41_INTERNAL_7077bc4c_4_k_cu_2682c3a0_2628954cuda3std6ranges3__45__cpo3endE:
	.zero		1
	.type		_ZN41_INTERNAL_7077bc4c_4_k_cu_2682c3a0_2628954cuda3std3__419piecewise_constructE,@object
	.size		_ZN41_INTERNAL_7077bc4c_4_k_cu_2682c3a0_2628954cuda3std3__419piecewise_constructE,(_ZN41_INTERNAL_7077bc4c_4_k_cu_2682c3a0_2628954cuda3std6ranges3__45__cpo5cdataE - _ZN41_INTERNAL_7077bc4c_4_k_cu_2682c3a0_2628954cuda3std3__419piecewise_constructE)
_ZN41_INTERNAL_7077bc4c_4_k_cu_2682c3a0_2628954cuda3std3__419piecewise_constructE:
	.zero		1
	.type		_ZN41_INTERNAL_7077bc4c_4_k_cu_2682c3a0_2628954cuda3std6ranges3__45__cpo5cdataE,@object
	.size		_ZN41_INTERNAL_7077bc4c_4_k_cu_2682c3a0_2628954cuda3std6ranges3__45__cpo5cdataE,(_ZN41_INTERNAL_7077bc4c_4_k_cu_2682c3a0_2628956thrust24THRUST_300001_SM_1000_NS12placeholders2_8E - _ZN41_INTERNAL_7077bc4c_4_k_cu_2682c3a0_2628954cuda3std6ranges3__45__cpo5cdataE)
_ZN41_INTERNAL_7077bc4c_4_k_cu_2682c3a0_2628954cuda3std6ranges3__45__cpo5cdataE:
	.zero		1
	.type		_ZN41_INTERNAL_7077bc4c_4_k_cu_2682c3a0_2628956thrust24THRUST_300001_SM_1000_NS12placeholders2_8E,@object
	.size		_ZN41_INTERNAL_7077bc4c_4_k_cu_2682c3a0_2628956thrust24THRUST_300001_SM_1000_NS12placeholders2_8E,(_ZN41_INTERNAL_7077bc4c_4_k_cu_2682c3a0_2628954cuda3std3__45__cpo4rendE - _ZN41_INTERNAL_7077bc4c_4_k_cu_2682c3a0_2628956thrust24THRUST_300001_SM_1000_NS12placeholders2_8E)
_ZN41_INTERNAL_7077bc4c_4_k_cu_2682c3a0_2628956thrust24THRUST_300001_SM_1000_NS12placeholders2_8E:
	.zero		1
	.type		_ZN41_INTERNAL_7077bc4c_4_k_cu_2682c3a0_2628954cuda3std3__45__cpo4rendE,@object
	.size		_ZN41_INTERNAL_7077bc4c_4_k_cu_2682c3a0_2628954cuda3std3__45__cpo4rendE,(_ZN41_INTERNAL_7077bc4c_4_k_cu_2682c3a0_2628954cuda3std6ranges3__45__cpo9iter_swapE - _ZN41_INTERNAL_7077bc4c_4_k_cu_2682c3a0_2628954cuda3std3__45__cpo4rendE)
_ZN41_INTERNAL_7077bc4c_4_k_cu_2682c3a0_2628954cuda3std3__45__cpo4rendE:
	.zero		1
	.type		_ZN41_INTERNAL_7077bc4c_4_k_cu_2682c3a0_2628954cuda3std6ranges3__45__cpo9iter_swapE,@object
	.size		_ZN41_INTERNAL_7077bc4c_4_k_cu_2682c3a0_2628954cuda3std6ranges3__45__cpo9iter_swapE,(_ZN41_INTERNAL_7077bc4c_4_k_cu_2682c3a0_2628954cuda3std3__48unexpectE - _ZN41_INTERNAL_7077bc4c_4_k_cu_2682c3a0_2628954cuda3std6ranges3__45__cpo9iter_swapE)
_ZN41_INTERNAL_7077bc4c_4_k_cu_2682c3a0_2628954cuda3std6ranges3__45__cpo9iter_swapE:
	.zero		1
	.type		_ZN41_INTERNAL_7077bc4c_4_k_cu_2682c3a0_2628954cuda3std3__48unexpectE,@object
	.size		_ZN41_INTERNAL_7077bc4c_4_k_cu_2682c3a0_2628954cuda3std3__48unexpectE,(_ZN41_INTERNAL_7077bc4c_4_k_cu_2682c3a0_2628956thrust24THRUST_300001_SM_1000_NS6system6detail10sequential3seqE - _ZN41_INTERNAL_7077bc4c_4_k_cu_2682c3a0_2628954cuda3std3__48unexpectE)
_ZN41_INTERNAL_7077bc4c_4_k_cu_2682c3a0_2628954cuda3std3__48unexpectE:
	.zero		1
	.type		_ZN41_INTERNAL_7077bc4c_4_k_cu_2682c3a0_2628956thrust24THRUST_300001_SM_1000_NS6system6detail10sequential3seqE,@object
	.size		_ZN41_INTERNAL_7077bc4c_4_k_cu_2682c3a0_2628956thrust24THRUST_300001_SM_1000_NS6system6detail10sequential3seqE,(.L_29 - _ZN41_INTERNAL_7077bc4c_4_k_cu_2682c3a0_2628956thrust24THRUST_300001_SM_1000_NS6system6detail10sequential3seqE)
_ZN41_INTERNAL_7077bc4c_4_k_cu_2682c3a0_2628956thrust24THRUST_300001_SM_1000_NS6system6detail10sequential3seqE:
	.zero		1
.L_29:


//--------------------- .nv.constant0._ZN3cub18CUB_300001_SM_10006detail11EmptyKernelIvEEvv --------------------------
	.section	.nv.constant0._ZN3cub18CUB_300001_SM_10006detail11EmptyKernelIvEEvv,"a",@progbits
	.sectionflags	@""
	.align	4
.nv.constant0._ZN3cub18CUB_300001_SM_10006detail11EmptyKernelIvEEvv:
	.zero		896


//--------------------- SYMBOLS --------------------------

	.type		.nv.reservedSmem.offset0,@object
	.size		.nv.reservedSmem.offset0,0x4
